	.headerflags	@"EF_CUDA_TEXMODE_UNIFIED EF_CUDA_64BIT_ADDRESS EF_CUDA_ACCELERATORS EF_CUDA_SM90 EF_CUDA_VIRTUAL_SM(EF_CUDA_SM90)"
	.elftype	@"ET_EXEC"


//--------------------- .nv.info                  --------------------------
	.section	.nv.info,"",@"SHT_CUDA_INFO"
	.align	4


	//----- nvinfo : EIATTR_REGCOUNT
	.align		4
        /*0000*/ 	.byte	0x04, 0x2f
        /*0002*/ 	.short	(.L_3 - .L_2)
	.align		4
.L_2:
        /*0004*/ 	.word	index@(triton_poi_fused__native_batch_norm_legit_no_training_add_convolution_leaky_relu_15)
        /*0008*/ 	.word	0x00000018


	//----- nvinfo : EIATTR_MIN_STACK_SIZE
	.align		4
.L_3:
        /*000c*/ 	.byte	0x04, 0x12
        /*000e*/ 	.short	(.L_5 - .L_4)
	.align		4
.L_4:
        /*0010*/ 	.word	index@(triton_poi_fused__native_batch_norm_legit_no_training_add_convolution_leaky_relu_15)
        /*0014*/ 	.word	0x00000000


	//----- nvinfo : EIATTR_FRAME_SIZE
	.align		4
.L_5:
        /*0018*/ 	.byte	0x04, 0x11
        /*001a*/ 	.short	(.L_7 - .L_6)
	.align		4
.L_6:
        /*001c*/ 	.word	index@(triton_poi_fused__native_batch_norm_legit_no_training_add_convolution_leaky_relu_15)
        /*0020*/ 	.word	0x00000000


	//----- nvinfo : EIATTR_MIN_STACK_SIZE
	.align		4
.L_7:
        /*0024*/ 	.byte	0x04, 0x12
        /*0026*/ 	.short	(.L_9 - .L_8)
	.align		4
.L_8:
        /*0028*/ 	.word	index@(triton_poi_fused__native_batch_norm_legit_no_training_add_convolution_leaky_relu_15)
        /*002c*/ 	.word	0x00000000
.L_9:


//--------------------- .nv.info.triton_poi_fused__native_batch_norm_legit_no_training_add_convolution_leaky_relu_15 --------------------------
	.section	.nv.info.triton_poi_fused__native_batch_norm_legit_no_training_add_convolution_leaky_relu_15,"",@"SHT_CUDA_INFO"
	.sectionflags	@""
	.align	4


	//----- nvinfo : EIATTR_CUDA_API_VERSION
	.align		4
        /*0000*/ 	.byte	0x04, 0x37
        /*0002*/ 	.short	(.L_11 - .L_10)
.L_10:
        /*0004*/ 	.word	0x0000007c


	//----- nvinfo : EIATTR_KPARAM_INFO
	.align		4
.L_11:
        /*0008*/ 	.byte	0x04, 0x17
        /*000a*/ 	.short	(.L_13 - .L_12)
.L_12:
        /*000c*/ 	.word	0x00000000
        /*0010*/ 	.short	0x0008
        /*0012*/ 	.short	0x0040
        /*0014*/ 	.byte	0x00, 0xf0, 0x11, 0x00


	//----- nvinfo : EIATTR_KPARAM_INFO
	.align		4
.L_13:
        /*0018*/ 	.byte	0x04, 0x17
        /*001a*/ 	.short	(.L_15 - .L_14)
.L_14:
        /*001c*/ 	.word	0x00000000
        /*0020*/ 	.short	0x0007
        /*0022*/ 	.short	0x0038
        /*0024*/ 	.byte	0x00, 0xf4, 0x21, 0x00


	//----- nvinfo : EIATTR_KPARAM_INFO
	.align		4
.L_15:
        /*0028*/ 	.byte	0x04, 0x17
        /*002a*/ 	.short	(.L_17 - .L_16)
.L_16:
        /*002c*/ 	.word	0x00000000
        /*0030*/ 	.short	0x0006
        /*0032*/ 	.short	0x0030
        /*0034*/ 	.byte	0x00, 0xf4, 0x21, 0x00


	//----- nvinfo : EIATTR_KPARAM_INFO
	.align		4
.L_17:
        /*0038*/ 	.byte	0x04, 0x17
        /*003a*/ 	.short	(.L_19 - .L_18)
.L_18:
        /*003c*/ 	.word	0x00000000
        /*0040*/ 	.short	0x0005
        /*0042*/ 	.short	0x0028
        /*0044*/ 	.byte	0x00, 0xf4, 0x21, 0x00


	//----- nvinfo : EIATTR_KPARAM_INFO
	.align		4
.L_19:
        /*0048*/ 	.byte	0x04, 0x17
        /*004a*/ 	.short	(.L_21 - .L_20)
.L_20:
        /*004c*/ 	.word	0x00000000
        /*0050*/ 	.short	0x0004
        /*0052*/ 	.short	0x0020
        /*0054*/ 	.byte	0x00, 0xf4, 0x21, 0x00


	//----- nvinfo : EIATTR_KPARAM_INFO
	.align		4
.L_21:
        /*0058*/ 	.byte	0x04, 0x17
        /*005a*/ 	.short	(.L_23 - .L_22)
.L_22:
        /*005c*/ 	.word	0x00000000
        /*0060*/ 	.short	0x0003
        /*0062*/ 	.short	0x0018
        /*0064*/ 	.byte	0x00, 0xf4, 0x21, 0x00


	//----- nvinfo : EIATTR_KPARAM_INFO
	.align		4
.L_23:
        /*0068*/ 	.byte	0x04, 0x17
        /*006a*/ 	.short	(.L_25 - .L_24)
.L_24:
        /*006c*/ 	.word	0x00000000
        /*0070*/ 	.short	0x0002
        /*0072*/ 	.short	0x0010
        /*0074*/ 	.byte	0x00, 0xf4, 0x21, 0x00


	//----- nvinfo : EIATTR_KPARAM_INFO
	.align		4
.L_25:
        /*0078*/ 	.byte	0x04, 0x17
        /*007a*/ 	.short	(.L_27 - .L_26)
.L_26:
        /*007c*/ 	.word	0x00000000
        /*0080*/ 	.short	0x0001
        /*0082*/ 	.short	0x0008
        /*0084*/ 	.byte	0x00, 0xf4, 0x21, 0x00


	//----- nvinfo : EIATTR_KPARAM_INFO
	.align		4
.L_27:
        /*0088*/ 	.byte	0x04, 0x17
        /*008a*/ 	.short	(.L_29 - .L_28)
.L_28:
        /*008c*/ 	.word	0x00000000
        /*0090*/ 	.short	0x0000
        /*0092*/ 	.short	0x0000
        /*0094*/ 	.byte	0x00, 0xf4, 0x21, 0x00


	//----- nvinfo : EIATTR_SPARSE_MMA_MASK
	.align		4
.L_29:
        /*0098*/ 	.byte	0x03, 0x50
        /*009a*/ 	.short	0x0000


	//----- nvinfo : EIATTR_MAXREG_COUNT
	.align		4
        /*009c*/ 	.byte	0x03, 0x1b
        /*009e*/ 	.short	0x00ff


	//----- nvinfo : EIATTR_EXIT_INSTR_OFFSETS
	.align		4
        /*00a0*/ 	.byte	0x04, 0x1c
        /*00a2*/ 	.short	(.L_31 - .L_30)


	//   ....[0]....
.L_30:
        /*00a4*/ 	.word	0x00000480


	//----- nvinfo : EIATTR_REQNTID
	.align		4
.L_31:
        /*00a8*/ 	.byte	0x04, 0x10
        /*00aa*/ 	.short	(.L_33 - .L_32)
.L_32:
        /*00ac*/ 	.word	0x00000100
        /*00b0*/ 	.word	0x00000001
        /*00b4*/ 	.word	0x00000001


	//----- nvinfo : EIATTR_CBANK_PARAM_SIZE
	.align		4
.L_33:
        /*00b8*/ 	.byte	0x03, 0x19
        /*00ba*/ 	.short	0x0044


	//----- nvinfo : EIATTR_PARAM_CBANK
	.align		4
        /*00bc*/ 	.byte	0x04, 0x0a
        /*00be*/ 	.short	(.L_35 - .L_34)
	.align		4
.L_34:
        /*00c0*/ 	.word	index@(.nv.constant0.triton_poi_fused__native_batch_norm_legit_no_training_add_convolution_leaky_relu_15)
        /*00c4*/ 	.short	0x0210
        /*00c6*/ 	.short	0x0044


	//----- nvinfo : EIATTR_SW_WAR
	.align		4
.L_35:
        /*00c8*/ 	.byte	0x04, 0x36
        /*00ca*/ 	.short	(.L_37 - .L_36)
.L_36:
        /*00cc*/ 	.word	0x00000008
.L_37:


//--------------------- .nv.callgraph             --------------------------
	.section	.nv.callgraph,"",@"SHT_CUDA_CALLGRAPH"
	.align	4
	.sectionentsize	8
	.align		4
        /*0000*/ 	.word	0x00000000
	.align		4
        /*0004*/ 	.word	0xffffffff
	.align		4
        /*0008*/ 	.word	0x00000000
	.align		4
        /*000c*/ 	.word	0xfffffffe
	.align		4
        /*0010*/ 	.word	0x00000000
	.align		4
        /*0014*/ 	.word	0xfffffffd
	.align		4
        /*0018*/ 	.word	0x00000000
	.align		4
        /*001c*/ 	.word	0xfffffffc


//--------------------- .nv.constant4             --------------------------
	.section	.nv.constant4,"a",@progbits
	.align	8
	.align		8
.nv.constant4:
        /*0000*/ 	.dword	_$_str
	.align		8
        /*0008*/ 	.dword	_$_str_$_2


//--------------------- .text.triton_poi_fused__native_batch_norm_legit_no_training_add_convolution_leaky_relu_15 --------------------------
	.section	.text.triton_poi_fused__native_batch_norm_legit_no_training_add_convolution_leaky_relu_15,"ax",@progbits
	.align	128
        .global         triton_poi_fused__native_batch_norm_legit_no_training_add_convolution_leaky_relu_15
        .type           triton_poi_fused__native_batch_norm_legit_no_training_add_convolution_leaky_relu_15,@function
        .size           triton_poi_fused__native_batch_norm_legit_no_training_add_convolution_leaky_relu_15,(.L_x_1 - triton_poi_fused__native_batch_norm_legit_no_training_add_convolution_leaky_relu_15)
        .other          triton_poi_fused__native_batch_norm_legit_no_training_add_convolution_leaky_relu_15,@"STO_CUDA_ENTRY STV_DEFAULT"
triton_poi_fused__native_batch_norm_legit_no_training_add_convolution_leaky_relu_15:
.text.triton_poi_fused__native_batch_norm_legit_no_training_add_convolution_leaky_relu_15:
[----:B------:R-:W-:Y:S01]  /*0000*/  LDC R1, c[0x0][0x28] ;  /* 0x00000a00ff017b82 */ /* 0x000fe20000000800 */
[----:B------:R-:W1:Y:S07]  /*0010*/  S2R R0, SR_TID.X ;  /* 0x0000000000007919 */ /* 0x000e6e0000002100 */
[----:B------:R-:W2:Y:S01]  /*0020*/  LDC.64 R4, c[0x0][0x238] ;  /* 0x00008e00ff047b82 */ /* 0x000ea20000000a00 */
[----:B------:R-:W-:Y:S01]  /*0030*/  ULDC.64 UR4, c[0x0][0x208] ;  /* 0x0000820000047ab9 */ /* 0x000fe20000000a00 */
[----:B------:R-:W3:Y:S06]  /*0040*/  S2R R7, SR_CTAID.X ;  /* 0x0000000000077919 */ /* 0x000eec0000002500 */
[----:B------:R-:W4:Y:S08]  /*0050*/  LDC.64 R8, c[0x0][0x228] ;  /* 0x00008a00ff087b82 */ /* 0x000f300000000a00 */
[----:B------:R-:W5:Y:S08]  /*0060*/  LDC.64 R10, c[0x0][0x220] ;  /* 0x00008800ff0a7b82 */ /* 0x000f700000000a00 */
[----:B------:R-:W5:Y:S01]  /*0070*/  LDC.64 R12, c[0x0][0x230] ;  /* 0x00008c00ff0c7b82 */ /* 0x000f620000000a00 */
[----:B-1----:R-:W-:-:S07]  /*0080*/  SHF.L.U32 R0, R0, 0x1, RZ ;  /* 0x0000000100007819 */ /* 0x002fce00000006ff */
[----:B------:R-:W1:Y:S01]  /*0090*/  LDC.64 R16, c[0x0][0x248] ;  /* 0x00009200ff107b82 */ /* 0x000e620000000a00 */
[----:B---3--:R-:W-:Y:S02]  /*00a0*/  SHF.R.S32.HI R3, RZ, 0x16, R7 ;  /* 0x00000016ff037819 */ /* 0x008fe40000011407 */
[----:B------:R-:W-:Y:S02]  /*00b0*/  LOP3.LUT R0, R0, 0x1fe, RZ, 0xc0, !PT ;  /* 0x000001fe00007812 */ /* 0x000fe400078ec0ff */
[----:B------:R-:W-:-:S03]  /*00c0*/  SGXT R3, R3, 0x1 ;  /* 0x000000010303781a */ /* 0x000fc60000000200 */
[----:B------:R-:W3:Y:S01]  /*00d0*/  LDC.64 R18, c[0x0][0x240] ;  /* 0x00009000ff127b82 */ /* 0x000ee20000000a00 */
[----:B------:R-:W-:-:S04]  /*00e0*/  LEA R0, R7, R0, 0x9 ;  /* 0x0000000007007211 */ /* 0x000fc800078e48ff */
[----:B------:R-:W-:-:S04]  /*00f0*/  LEA.HI R3, R3, R0, RZ, 0x6 ;  /* 0x0000000003037211 */ /* 0x000fc800078f30ff */
[----:B------:R-:W-:-:S04]  /*0100*/  LOP3.LUT R3, R3, 0xffffffc0, RZ, 0xc0, !PT ;  /* 0xffffffc003037812 */ /* 0x000fc800078ec0ff */
[----:B------:R-:W-:Y:S02]  /*0110*/  IADD3 R14, R0, -R3, RZ ;  /* 0x80000003000e7210 */ /* 0x000fe40007ffe0ff */
[----:B------:R-:W1:Y:S03]  /*0120*/  LDC.64 R2, c[0x0][0x210] ;  /* 0x00008400ff027b82 */ /* 0x000e660000000a00 */
[----:B--2---:R-:W-:-:S06]  /*0130*/  IMAD.WIDE R4, R14, 0x4, R4 ;  /* 0x000000040e047825 */ /* 0x004fcc00078e0204 */
[----:B------:R-:W2:Y:S01]  /*0140*/  LDG.E.EL.64 R4, desc[UR4][R4.64] ;  /* 0x0000000404047981 */ /* 0x000ea2000c2e1b00 */
[----:B----4-:R-:W-:-:S04]  /*0150*/  IMAD.WIDE R8, R14, 0x4, R8 ;  /* 0x000000040e087825 */ /* 0x010fc800078e0208 */
[----:B-----5:R-:W-:Y:S02]  /*0160*/  IMAD.WIDE R10, R0, 0x4, R10 ;  /* 0x00000004000a7825 */ /* 0x020fe400078e020a */
[----:B------:R-:W4:Y:S02]  /*0170*/  LDG.E.EL.64 R8, desc[UR4][R8.64] ;  /* 0x0000000408087981 */ /* 0x000f24000c2e1b00 */
[----:B0-----:R-:W-:Y:S02]  /*0180*/  IMAD.WIDE R12, R14, 0x4, R12 ;  /* 0x000000040e0c7825 */ /* 0x001fe400078e020c */
[----:B------:R-:W5:Y:S02]  /*0190*/  LDG.E.64 R10, desc[UR4][R10.64] ;  /* 0x000000040a0a7981 */ /* 0x000f64000c1e1b00 */
[----:B-1----:R-:W-:Y:S02]  /*01a0*/  IMAD.WIDE R2, R0, 0x4, R2 ;  /* 0x0000000400027825 */ /* 0x002fe400078e0202 */
[----:B------:R-:W4:Y:S04]  /*01b0*/  LDG.E.EL.64 R12, desc[UR4][R12.64] ;  /* 0x000000040c0c7981 */ /* 0x000f28000c2e1b00 */
[----:B------:R-:W4:Y:S01]  /*01c0*/  LDG.E.64 R6, desc[UR4][R2.64] ;  /* 0x0000000402067981 */ /* 0x000f22000c1e1b00 */
[----:B------:R-:W-:-:S04]  /*01d0*/  IMAD.WIDE R16, R14, 0x4, R16 ;  /* 0x000000040e107825 */ /* 0x000fc800078e0210 */
[----:B---3--:R-:W-:Y:S02]  /*01e0*/  IMAD.WIDE R18, R14, 0x4, R18 ;  /* 0x000000040e127825 */ /* 0x008fe400078e0212 */
[----:B------:R-:W3:Y:S04]  /*01f0*/  LDG.E.EL.64 R16, desc[UR4][R16.64] ;  /* 0x0000000410107981 */ /* 0x000ee8000c2e1b00 */
[----:B------:R0:W3:Y:S02]  /*0200*/  LDG.E.EL.64 R14, desc[UR4][R18.64] ;  /* 0x00000004120e7981 */ /* 0x0000e4000c2e1b00 */
[----:B0-----:R-:W-:Y:S01]  /*0210*/  HFMA2.MMA R18, -RZ, RZ, 1.625, 0 ;  /* 0x3e800000ff127435 */ /* 0x001fe200000001ff */
[----:B--2---:R-:W-:Y:S01]  /*0220*/  FADD R4, R4, 0.0010000000474974513054 ;  /* 0x3a83126f04047421 */ /* 0x004fe20000000000 */
[----:B------:R-:W-:-:S03]  /*0230*/  FADD R5, R5, 0.0010000000474974513054 ;  /* 0x3a83126f05057421 */ /* 0x000fc60000000000 */
[----:B------:R-:W0:Y:S08]  /*0240*/  MUFU.SQRT R20, R4 ;  /* 0x0000000400147308 */ /* 0x000e300000002000 */
[----:B------:R-:W1:Y:S01]  /*0250*/  MUFU.SQRT R21, R5 ;  /* 0x0000000500157308 */ /* 0x000e620000002000 */
[C---:B0-----:R-:W-:Y:S02]  /*0260*/  FSETP.GT.AND P0, PT, R20.reuse, 8.50705917302346158658e+37, PT ;  /* 0x7e8000001400780b */ /* 0x041fe40003f04000 */
[----:B------:R-:W-:-:S02]  /*0270*/  FSETP.GEU.AND P2, PT, R20, 1.175494350822287508e-38, PT ;  /* 0x008000001400780b */ /* 0x000fc40003f4e000 */
[C---:B-1----:R-:W-:Y:S02]  /*0280*/  FSETP.GT.AND P1, PT, R21.reuse, 8.50705917302346158658e+37, PT ;  /* 0x7e8000001500780b */ /* 0x042fe40003f24000 */
[----:B------:R-:W-:-:S07]  /*0290*/  FSETP.GEU.AND P3, PT, R21, 1.175494350822287508e-38, PT ;  /* 0x008000001500780b */ /* 0x000fce0003f6e000 */
[----:B------:R-:W-:-:S04]  /*02a0*/  @P0 FMUL R20, R20, 0.25 ;  /* 0x3e80000014140820 */ /* 0x000fc80000400000 */
[----:B------:R-:W-:Y:S01]  /*02b0*/  @!P2 FMUL R20, R20, 16777216 ;  /* 0x4b8000001414a820 */ /* 0x000fe20000400000 */
[----:B------:R-:W-:-:S04]  /*02c0*/  @P1 FMUL R21, R21, 0.25 ;  /* 0x3e80000015151820 */ /* 0x000fc80000400000 */
[----:B------:R-:W-:Y:S01]  /*02d0*/  @!P3 FMUL R21, R21, 16777216 ;  /* 0x4b8000001515b820 */ /* 0x000fe20000400000 */
[----:B------:R-:W0:Y:S01]  /*02e0*/  MUFU.RCP R20, R20 ;  /* 0x0000001400147308 */ /* 0x000e220000001000 */
[----:B------:R-:W-:-:S07]  /*02f0*/  FSEL R19, R18, 1, P0 ;  /* 0x3f80000012137808 */ /* 0x000fce0000000000 */
[----:B------:R-:W1:Y:S01]  /*0300*/  MUFU.RCP R21, R21 ;  /* 0x0000001500157308 */ /* 0x000e620000001000 */
[----:B------:R-:W-:Y:S01]  /*0310*/  FSEL R18, R18, 1, P1 ;  /* 0x3f80000012127808 */ /* 0x000fe20000800000 */
[----:B----4-:R-:W-:Y:S01]  /*0320*/  FADD R5, R6, R8 ;  /* 0x0000000806057221 */ /* 0x010fe20000000000 */
[----:B------:R-:W-:Y:S01]  /*0330*/  FADD R4, R7, R9 ;  /* 0x0000000907047221 */ /* 0x000fe20000000000 */
[----:B------:R-:W-:Y:S02]  /*0340*/  @!P2 FMUL R19, R19, 16777216 ;  /* 0x4b8000001313a820 */ /* 0x000fe40000400000 */
[----:B------:R-:W-:Y:S01]  /*0350*/  @!P3 FMUL R18, R18, 16777216 ;  /* 0x4b8000001212b820 */ /* 0x000fe20000400000 */
[----:B-----5:R-:W-:Y:S01]  /*0360*/  FADD R10, R10, R5 ;  /* 0x000000050a0a7221 */ /* 0x020fe20000000000 */
[----:B------:R-:W-:Y:S01]  /*0370*/  FADD R11, R11, R4 ;  /* 0x000000040b0b7221 */ /* 0x000fe20000000000 */
[----:B0-----:R-:W-:Y:S01]  /*0380*/  FMUL R19, R20, R19 ;  /* 0x0000001314137220 */ /* 0x001fe20000400000 */
[----:B------:R-:W0:Y:S01]  /*0390*/  LDC.64 R4, c[0x0][0x218] ;  /* 0x00008600ff047b82 */ /* 0x000e220000000a00 */
[----:B------:R-:W-:Y:S01]  /*03a0*/  FADD R12, -R12, R10 ;  /* 0x0000000a0c0c7221 */ /* 0x000fe20000000100 */
[----:B------:R-:W-:Y:S01]  /*03b0*/  FADD R13, -R13, R11 ;  /* 0x0000000b0d0d7221 */ /* 0x000fe20000000100 */
[----:B-1----:R-:W-:-:S02]  /*03c0*/  FMUL R18, R21, R18 ;  /* 0x0000001215127220 */ /* 0x002fc40000400000 */
[----:B------:R-:W-:Y:S02]  /*03d0*/  FMUL R19, R12, R19 ;  /* 0x000000130c137220 */ /* 0x000fe40000400000 */
[----:B------:R-:W-:Y:S02]  /*03e0*/  FMUL R18, R13, R18 ;  /* 0x000000120d127220 */ /* 0x000fe40000400000 */
[----:B---3--:R-:W-:Y:S02]  /*03f0*/  FFMA R14, R14, R19, R16 ;  /* 0x000000130e0e7223 */ /* 0x008fe40000000010 */
[----:B------:R-:W-:-:S03]  /*0400*/  FFMA R15, R15, R18, R17 ;  /* 0x000000120f0f7223 */ /* 0x000fc60000000011 */
[----:B------:R-:W-:Y:S02]  /*0410*/  FSETP.GT.AND P0, PT, R14, RZ, PT ;  /* 0x000000ff0e00720b */ /* 0x000fe40003f04000 */
[----:B------:R-:W-:Y:S01]  /*0420*/  FSETP.GT.AND P1, PT, R15, RZ, PT ;  /* 0x000000ff0f00720b */ /* 0x000fe20003f24000 */
[----:B------:R-:W-:Y:S01]  /*0430*/  STG.E.64 desc[UR4][R2.64], R10 ;  /* 0x0000000a02007986 */ /* 0x000fe2000c101b04 */
[----:B0-----:R-:W-:-:S09]  /*0440*/  IMAD.WIDE R4, R0, 0x4, R4 ;  /* 0x0000000400047825 */ /* 0x001fd200078e0204 */
[----:B------:R-:W-:Y:S02]  /*0450*/  @!P0 FMUL R14, R14, 0.10000000149011611938 ;  /* 0x3dcccccd0e0e8820 */ /* 0x000fe40000400000 */
[----:B------:R-:W-:-:S05]  /*0460*/  @!P1 FMUL R15, R15, 0.10000000149011611938 ;  /* 0x3dcccccd0f0f9820 */ /* 0x000fca0000400000 */
[----:B------:R-:W-:Y:S01]  /*0470*/  STG.E.64 desc[UR4][R4.64], R14 ;  /* 0x0000000e04007986 */ /* 0x000fe2000c101b04 */
[----:B------:R-:W-:Y:S05]  /*0480*/  EXIT ;  /* 0x000000000000794d */ /* 0x000fea0003800000 */
.L_x_0:
[----:B------:R-:W-:-:S00]  /*0490*/  BRA `(.L_x_0) ;  /* 0xfffffffc00fc7947 */ /* 0x000fc0000383ffff */
[----:B------:R-:W-:-:S00]  /*04a0*/  NOP ;  /* 0x0000000000007918 */ /* 0x000fc00000000000 */
        /* <DEDUP_REMOVED lines=13> */
.L_x_1:


//--------------------- .nv.global.init           --------------------------
	.section	.nv.global.init,"aw",@progbits
.nv.global.init:
	.type		_$_str,@object
	.size		_$_str,(_$_str_$_2 - _$_str)
_$_str:
        /*0000*/ 	.byte	0x5f, 0x5f, 0x43, 0x55, 0x44, 0x41, 0x5f, 0x46, 0x54, 0x5a, 0x00
	.type		_$_str_$_2,@object
	.size		_$_str_$_2,(.L_1 - _$_str_$_2)
_$_str_$_2:
        /*000b*/ 	.byte	0x5f, 0x5f, 0x43, 0x55, 0x44, 0x41, 0x5f, 0x50, 0x52, 0x45, 0x43, 0x5f, 0x53, 0x51, 0x52, 0x54
        /*001b*/ 	.byte	0x00
.L_1:


//--------------------- .nv.constant0.triton_poi_fused__native_batch_norm_legit_no_training_add_convolution_leaky_relu_15 --------------------------
	.section	.nv.constant0.triton_poi_fused__native_batch_norm_legit_no_training_add_convolution_leaky_relu_15,"a",@progbits
	.sectionflags	@""
	.align	4
.nv.constant0.triton_poi_fused__native_batch_norm_legit_no_training_add_convolution_leaky_relu_15:
	.zero		596
